	.headerflags	@"EF_CUDA_TEXMODE_UNIFIED EF_CUDA_64BIT_ADDRESS EF_CUDA_ACCELERATORS EF_CUDA_SM90 EF_CUDA_VIRTUAL_SM(EF_CUDA_SM90)"
	.elftype	@"ET_EXEC"


//--------------------- .nv.info                  --------------------------
	.section	.nv.info,"",@"SHT_CUDA_INFO"
	.align	4


	//----- nvinfo : EIATTR_REGCOUNT
	.align		4
        /*0000*/ 	.byte	0x04, 0x2f
        /*0002*/ 	.short	(.L_3 - .L_2)
	.align		4
.L_2:
        /*0004*/ 	.word	index@(triton_poi_fused__native_batch_norm_legit_no_training_22)
        /*0008*/ 	.word	0x00000012


	//----- nvinfo : EIATTR_MIN_STACK_SIZE
	.align		4
.L_3:
        /*000c*/ 	.byte	0x04, 0x12
        /*000e*/ 	.short	(.L_5 - .L_4)
	.align		4
.L_4:
        /*0010*/ 	.word	index@(triton_poi_fused__native_batch_norm_legit_no_training_22)
        /*0014*/ 	.word	0x00000000


	//----- nvinfo : EIATTR_FRAME_SIZE
	.align		4
.L_5:
        /*0018*/ 	.byte	0x04, 0x11
        /*001a*/ 	.short	(.L_7 - .L_6)
	.align		4
.L_6:
        /*001c*/ 	.word	index@(triton_poi_fused__native_batch_norm_legit_no_training_22)
        /*0020*/ 	.word	0x00000000


	//----- nvinfo : EIATTR_MIN_STACK_SIZE
	.align		4
.L_7:
        /*0024*/ 	.byte	0x04, 0x12
        /*0026*/ 	.short	(.L_9 - .L_8)
	.align		4
.L_8:
        /*0028*/ 	.word	index@(triton_poi_fused__native_batch_norm_legit_no_training_22)
        /*002c*/ 	.word	0x00000000
.L_9:


//--------------------- .nv.info.triton_poi_fused__native_batch_norm_legit_no_training_22 --------------------------
	.section	.nv.info.triton_poi_fused__native_batch_norm_legit_no_training_22,"",@"SHT_CUDA_INFO"
	.sectionflags	@""
	.align	4


	//----- nvinfo : EIATTR_CUDA_API_VERSION
	.align		4
        /*0000*/ 	.byte	0x04, 0x37
        /*0002*/ 	.short	(.L_11 - .L_10)
.L_10:
        /*0004*/ 	.word	0x0000007c


	//----- nvinfo : EIATTR_KPARAM_INFO
	.align		4
.L_11:
        /*0008*/ 	.byte	0x04, 0x17
        /*000a*/ 	.short	(.L_13 - .L_12)
.L_12:
        /*000c*/ 	.word	0x00000000
        /*0010*/ 	.short	0x0006
        /*0012*/ 	.short	0x0030
        /*0014*/ 	.byte	0x00, 0xf0, 0x11, 0x00


	//----- nvinfo : EIATTR_KPARAM_INFO
	.align		4
.L_13:
        /*0018*/ 	.byte	0x04, 0x17
        /*001a*/ 	.short	(.L_15 - .L_14)
.L_14:
        /*001c*/ 	.word	0x00000000
        /*0020*/ 	.short	0x0005
        /*0022*/ 	.short	0x0028
        /*0024*/ 	.byte	0x00, 0xf4, 0x21, 0x00


	//----- nvinfo : EIATTR_KPARAM_INFO
	.align		4
.L_15:
        /*0028*/ 	.byte	0x04, 0x17
        /*002a*/ 	.short	(.L_17 - .L_16)
.L_16:
        /*002c*/ 	.word	0x00000000
        /*0030*/ 	.short	0x0004
        /*0032*/ 	.short	0x0020
        /*0034*/ 	.byte	0x00, 0xf4, 0x21, 0x00


	//----- nvinfo : EIATTR_KPARAM_INFO
	.align		4
.L_17:
        /*0038*/ 	.byte	0x04, 0x17
        /*003a*/ 	.short	(.L_19 - .L_18)
.L_18:
        /*003c*/ 	.word	0x00000000
        /*0040*/ 	.short	0x0003
        /*0042*/ 	.short	0x0018
        /*0044*/ 	.byte	0x00, 0xf4, 0x21, 0x00


	//----- nvinfo : EIATTR_KPARAM_INFO
	.align		4
.L_19:
        /*0048*/ 	.byte	0x04, 0x17
        /*004a*/ 	.short	(.L_21 - .L_20)
.L_20:
        /*004c*/ 	.word	0x00000000
        /*0050*/ 	.short	0x0002
        /*0052*/ 	.short	0x0010
        /*0054*/ 	.byte	0x00, 0xf4, 0x21, 0x00


	//----- nvinfo : EIATTR_KPARAM_INFO
	.align		4
.L_21:
        /*0058*/ 	.byte	0x04, 0x17
        /*005a*/ 	.short	(.L_23 - .L_22)
.L_22:
        /*005c*/ 	.word	0x00000000
        /*0060*/ 	.short	0x0001
        /*0062*/ 	.short	0x0008
        /*0064*/ 	.byte	0x00, 0xf4, 0x21, 0x00


	//----- nvinfo : EIATTR_KPARAM_INFO
	.align		4
.L_23:
        /*0068*/ 	.byte	0x04, 0x17
        /*006a*/ 	.short	(.L_25 - .L_24)
.L_24:
        /*006c*/ 	.word	0x00000000
        /*0070*/ 	.short	0x0000
        /*0072*/ 	.short	0x0000
        /*0074*/ 	.byte	0x00, 0xf4, 0x21, 0x00


	//----- nvinfo : EIATTR_SPARSE_MMA_MASK
	.align		4
.L_25:
        /*0078*/ 	.byte	0x03, 0x50
        /*007a*/ 	.short	0x0000


	//----- nvinfo : EIATTR_MAXREG_COUNT
	.align		4
        /*007c*/ 	.byte	0x03, 0x1b
        /*007e*/ 	.short	0x00ff


	//----- nvinfo : EIATTR_EXIT_INSTR_OFFSETS
	.align		4
        /*0080*/ 	.byte	0x04, 0x1c
        /*0082*/ 	.short	(.L_27 - .L_26)


	//   ....[0]....
.L_26:
        /*0084*/ 	.word	0x00000390


	//----- nvinfo : EIATTR_REQNTID
	.align		4
.L_27:
        /*0088*/ 	.byte	0x04, 0x10
        /*008a*/ 	.short	(.L_29 - .L_28)
.L_28:
        /*008c*/ 	.word	0x00000080
        /*0090*/ 	.word	0x00000001
        /*0094*/ 	.word	0x00000001


	//----- nvinfo : EIATTR_CBANK_PARAM_SIZE
	.align		4
.L_29:
        /*0098*/ 	.byte	0x03, 0x19
        /*009a*/ 	.short	0x0034


	//----- nvinfo : EIATTR_PARAM_CBANK
	.align		4
        /*009c*/ 	.byte	0x04, 0x0a
        /*009e*/ 	.short	(.L_31 - .L_30)
	.align		4
.L_30:
        /*00a0*/ 	.word	index@(.nv.constant0.triton_poi_fused__native_batch_norm_legit_no_training_22)
        /*00a4*/ 	.short	0x0210
        /*00a6*/ 	.short	0x0034


	//----- nvinfo : EIATTR_SW_WAR
	.align		4
.L_31:
        /*00a8*/ 	.byte	0x04, 0x36
        /*00aa*/ 	.short	(.L_33 - .L_32)
.L_32:
        /*00ac*/ 	.word	0x00000008
.L_33:


//--------------------- .nv.callgraph             --------------------------
	.section	.nv.callgraph,"",@"SHT_CUDA_CALLGRAPH"
	.align	4
	.sectionentsize	8
	.align		4
        /*0000*/ 	.word	0x00000000
	.align		4
        /*0004*/ 	.word	0xffffffff
	.align		4
        /*0008*/ 	.word	0x00000000
	.align		4
        /*000c*/ 	.word	0xfffffffe
	.align		4
        /*0010*/ 	.word	0x00000000
	.align		4
        /*0014*/ 	.word	0xfffffffd
	.align		4
        /*0018*/ 	.word	0x00000000
	.align		4
        /*001c*/ 	.word	0xfffffffc


//--------------------- .nv.constant4             --------------------------
	.section	.nv.constant4,"a",@progbits
	.align	8
	.align		8
.nv.constant4:
        /*0000*/ 	.dword	_$_str
	.align		8
        /*0008*/ 	.dword	_$_str_$_2


//--------------------- .text.triton_poi_fused__native_batch_norm_legit_no_training_22 --------------------------
	.section	.text.triton_poi_fused__native_batch_norm_legit_no_training_22,"ax",@progbits
	.align	128
        .global         triton_poi_fused__native_batch_norm_legit_no_training_22
        .type           triton_poi_fused__native_batch_norm_legit_no_training_22,@function
        .size           triton_poi_fused__native_batch_norm_legit_no_training_22,(.L_x_1 - triton_poi_fused__native_batch_norm_legit_no_training_22)
        .other          triton_poi_fused__native_batch_norm_legit_no_training_22,@"STO_CUDA_ENTRY STV_DEFAULT"
triton_poi_fused__native_batch_norm_legit_no_training_22:
.text.triton_poi_fused__native_batch_norm_legit_no_training_22:
[----:B------:R-:W-:Y:S01]  /*0000*/  LDC R1, c[0x0][0x28] ;  /* 0x00000a00ff017b82 */ /* 0x000fe20000000800 */
[----:B------:R-:W1:Y:S07]  /*0010*/  S2R R0, SR_TID.X ;  /* 0x0000000000007919 */ /* 0x000e6e0000002100 */
[----:B------:R-:W2:Y:S01]  /*0020*/  LDC.64 R2, c[0x0][0x220] ;  /* 0x00008800ff027b82 */ /* 0x000ea20000000a00 */
[----:B------:R-:W-:Y:S01]  /*0030*/  ULDC.64 UR4, c[0x0][0x208] ;  /* 0x0000820000047ab9 */ /* 0x000fe20000000a00 */
[----:B------:R-:W3:Y:S06]  /*0040*/  S2R R7, SR_CTAID.X ;  /* 0x0000000000077919 */ /* 0x000eec0000002500 */
[----:B------:R-:W4:Y:S08]  /*0050*/  LDC.64 R8, c[0x0][0x228] ;  /* 0x00008a00ff087b82 */ /* 0x000f300000000a00 */
[----:B------:R-:W5:Y:S01]  /*0060*/  LDC.64 R10, c[0x0][0x230] ;  /* 0x00008c00ff0a7b82 */ /* 0x000f620000000a00 */
[----:B-1----:R-:W-:-:S02]  /*0070*/  SHF.L.U32 R0, R0, 0x1, RZ ;  /* 0x0000000100007819 */ /* 0x002fc400000006ff */
[----:B---3--:R-:W-:Y:S02]  /*0080*/  SHF.R.S32.HI R5, RZ, 0x17, R7 ;  /* 0x00000017ff057819 */ /* 0x008fe40000011407 */
[----:B------:R-:W-:Y:S02]  /*0090*/  LOP3.LUT R0, R0, 0xfe, RZ, 0xc0, !PT ;  /* 0x000000fe00007812 */ /* 0x000fe400078ec0ff */
[----:B------:R-:W-:Y:S02]  /*00a0*/  SGXT R5, R5, 0x1 ;  /* 0x000000010505781a */ /* 0x000fe40000000200 */
[----:B------:R-:W-:Y:S02]  /*00b0*/  LEA R0, R7, R0, 0x8 ;  /* 0x0000000007007211 */ /* 0x000fe400078e40ff */
[----:B------:R-:W1:Y:S02]  /*00c0*/  LDC.64 R6, c[0x0][0x218] ;  /* 0x00008600ff067b82 */ /* 0x000e640000000a00 */
[----:B------:R-:W-:-:S04]  /*00d0*/  LEA.HI R5, R5, R0, RZ, 0x7 ;  /* 0x0000000005057211 */ /* 0x000fc800078f38ff */
[----:B------:R-:W-:-:S04]  /*00e0*/  LOP3.LUT R5, R5, 0xffffff80, RZ, 0xc0, !PT ;  /* 0xffffff8005057812 */ /* 0x000fc800078ec0ff */
[----:B------:R-:W-:Y:S02]  /*00f0*/  IADD3 R13, R0, -R5, RZ ;  /* 0x80000005000d7210 */ /* 0x000fe40007ffe0ff */
[----:B------:R-:W3:Y:S03]  /*0100*/  LDC.64 R4, c[0x0][0x210] ;  /* 0x00008400ff047b82 */ /* 0x000ee60000000a00 */
[----:B--2---:R-:W-:-:S06]  /*0110*/  IMAD.WIDE R2, R13, 0x4, R2 ;  /* 0x000000040d027825 */ /* 0x004fcc00078e0202 */
[----:B------:R-:W2:Y:S01]  /*0120*/  LDG.E.EL.64 R2, desc[UR4][R2.64] ;  /* 0x0000000402027981 */ /* 0x000ea2000c2e1b00 */
[----:B-1----:R-:W-:-:S06]  /*0130*/  IMAD.WIDE R6, R13, 0x4, R6 ;  /* 0x000000040d067825 */ /* 0x002fcc00078e0206 */
[----:B------:R-:W2:Y:S01]  /*0140*/  LDG.E.EL.64 R6, desc[UR4][R6.64] ;  /* 0x0000000406067981 */ /* 0x000ea2000c2e1b00 */
[----:B---3--:R-:W-:-:S06]  /*0150*/  IMAD.WIDE R4, R0, 0x4, R4 ;  /* 0x0000000400047825 */ /* 0x008fcc00078e0204 */
[----:B------:R-:W3:Y:S01]  /*0160*/  LDG.E.64 R4, desc[UR4][R4.64] ;  /* 0x0000000404047981 */ /* 0x000ee2000c1e1b00 */
[----:B----4-:R-:W-:-:S04]  /*0170*/  IMAD.WIDE R8, R13, 0x4, R8 ;  /* 0x000000040d087825 */ /* 0x010fc800078e0208 */
[----:B-----5:R-:W-:Y:S02]  /*0180*/  IMAD.WIDE R10, R13, 0x4, R10 ;  /* 0x000000040d0a7825 */ /* 0x020fe400078e020a */
[----:B------:R-:W4:Y:S04]  /*0190*/  LDG.E.EL.64 R8, desc[UR4][R8.64] ;  /* 0x0000000408087981 */ /* 0x000f28000c2e1b00 */
[----:B------:R-:W4:Y:S01]  /*01a0*/  LDG.E.EL.64 R10, desc[UR4][R10.64] ;  /* 0x000000040a0a7981 */ /* 0x000f22000c2e1b00 */
[----:B------:R-:W-:Y:S01]  /*01b0*/  HFMA2.MMA R15, -RZ, RZ, 1.625, 0 ;  /* 0x3e800000ff0f7435 */ /* 0x000fe200000001ff */
[----:B--2---:R-:W-:Y:S01]  /*01c0*/  FADD R2, R2, 0.0010000000474974513054 ;  /* 0x3a83126f02027421 */ /* 0x004fe20000000000 */
[----:B------:R-:W-:-:S03]  /*01d0*/  FADD R12, R3, 0.0010000000474974513054 ;  /* 0x3a83126f030c7421 */ /* 0x000fc60000000000 */
[----:B------:R1:W2:Y:S08]  /*01e0*/  MUFU.SQRT R13, R2 ;  /* 0x00000002000d7308 */ /* 0x0002b00000002000 */
[----:B------:R-:W5:Y:S01]  /*01f0*/  MUFU.SQRT R14, R12 ;  /* 0x0000000c000e7308 */ /* 0x000f620000002000 */
[----:B-1----:R-:W1:Y:S01]  /*0200*/  LDC.64 R2, c[0x0][0x238] ;  /* 0x00008e00ff027b82 */ /* 0x002e620000000a00 */
[----:B--2---:R-:W-:-:S02]  /*0210*/  FSETP.GT.AND P0, PT, R13, 8.50705917302346158658e+37, PT ;  /* 0x7e8000000d00780b */ /* 0x004fc40003f04000 */
[----:B------:R-:W-:Y:S02]  /*0220*/  FSETP.GEU.AND P2, PT, R13, 1.175494350822287508e-38, PT ;  /* 0x008000000d00780b */ /* 0x000fe40003f4e000 */
[C---:B-----5:R-:W-:Y:S02]  /*0230*/  FSETP.GT.AND P1, PT, R14.reuse, 8.50705917302346158658e+37, PT ;  /* 0x7e8000000e00780b */ /* 0x060fe40003f24000 */
[----:B------:R-:W-:-:S07]  /*0240*/  FSETP.GEU.AND P3, PT, R14, 1.175494350822287508e-38, PT ;  /* 0x008000000e00780b */ /* 0x000fce0003f6e000 */
[----:B------:R-:W-:-:S04]  /*0250*/  @P0 FMUL R13, R13, 0.25 ;  /* 0x3e8000000d0d0820 */ /* 0x000fc80000400000 */
[----:B------:R-:W-:Y:S01]  /*0260*/  @!P2 FMUL R13, R13, 16777216 ;  /* 0x4b8000000d0da820 */ /* 0x000fe20000400000 */
[----:B------:R-:W-:-:S04]  /*0270*/  @P1 FMUL R14, R14, 0.25 ;  /* 0x3e8000000e0e1820 */ /* 0x000fc80000400000 */
[----:B------:R-:W-:Y:S01]  /*0280*/  @!P3 FMUL R14, R14, 16777216 ;  /* 0x4b8000000e0eb820 */ /* 0x000fe20000400000 */
[----:B------:R-:W2:Y:S01]  /*0290*/  MUFU.RCP R13, R13 ;  /* 0x0000000d000d7308 */ /* 0x000ea20000001000 */
[----:B------:R-:W-:-:S07]  /*02a0*/  FSEL R12, R15, 1, P0 ;  /* 0x3f8000000f0c7808 */ /* 0x000fce0000000000 */
[----:B------:R-:W5:Y:S01]  /*02b0*/  MUFU.RCP R14, R14 ;  /* 0x0000000e000e7308 */ /* 0x000f620000001000 */
[----:B------:R-:W-:Y:S01]  /*02c0*/  FSEL R15, R15, 1, P1 ;  /* 0x3f8000000f0f7808 */ /* 0x000fe20000800000 */
[----:B------:R-:W-:Y:S01]  /*02d0*/  @!P2 FMUL R12, R12, 16777216 ;  /* 0x4b8000000c0ca820 */ /* 0x000fe20000400000 */
[----:B---3--:R-:W-:-:S03]  /*02e0*/  FADD R4, R4, -R6 ;  /* 0x8000000604047221 */ /* 0x008fc60000000000 */
[----:B------:R-:W-:Y:S01]  /*02f0*/  @!P3 FMUL R15, R15, 16777216 ;  /* 0x4b8000000f0fb820 */ /* 0x000fe20000400000 */
[----:B------:R-:W-:Y:S01]  /*0300*/  FADD R5, R5, -R7 ;  /* 0x8000000705057221 */ /* 0x000fe20000000000 */
[----:B--2---:R-:W-:Y:S02]  /*0310*/  FMUL R13, R13, R12 ;  /* 0x0000000c0d0d7220 */ /* 0x004fe40000400000 */
[----:B-----5:R-:W-:Y:S02]  /*0320*/  FMUL R6, R14, R15 ;  /* 0x0000000f0e067220 */ /* 0x020fe40000400000 */
[----:B------:R-:W-:Y:S02]  /*0330*/  FMUL R13, R4, R13 ;  /* 0x0000000d040d7220 */ /* 0x000fe40000400000 */
[----:B------:R-:W-:Y:S01]  /*0340*/  FMUL R6, R5, R6 ;  /* 0x0000000605067220 */ /* 0x000fe20000400000 */
[----:B-1----:R-:W-:-:S04]  /*0350*/  IMAD.WIDE R2, R0, 0x4, R2 ;  /* 0x0000000400027825 */ /* 0x002fc800078e0202 */
[----:B----4-:R-:W-:Y:S01]  /*0360*/  FFMA R8, R8, R13, R10 ;  /* 0x0000000d08087223 */ /* 0x010fe2000000000a */
[----:B------:R-:W-:-:S05]  /*0370*/  FFMA R9, R9, R6, R11 ;  /* 0x0000000609097223 */ /* 0x000fca000000000b */
[----:B------:R-:W-:Y:S01]  /*0380*/  STG.E.64 desc[UR4][R2.64], R8 ;  /* 0x0000000802007986 */ /* 0x000fe2000c101b04 */
[----:B------:R-:W-:Y:S05]  /*0390*/  EXIT ;  /* 0x000000000000794d */ /* 0x000fea0003800000 */
.L_x_0:
[----:B------:R-:W-:-:S00]  /*03a0*/  BRA `(.L_x_0) ;  /* 0xfffffffc00fc7947 */ /* 0x000fc0000383ffff */
[----:B------:R-:W-:-:S00]  /*03b0*/  NOP ;  /* 0x0000000000007918 */ /* 0x000fc00000000000 */
        /* <DEDUP_REMOVED lines=12> */
.L_x_1:


//--------------------- .nv.global.init           --------------------------
	.section	.nv.global.init,"aw",@progbits
.nv.global.init:
	.type		_$_str,@object
	.size		_$_str,(_$_str_$_2 - _$_str)
_$_str:
        /*0000*/ 	.byte	0x5f, 0x5f, 0x43, 0x55, 0x44, 0x41, 0x5f, 0x46, 0x54, 0x5a, 0x00
	.type		_$_str_$_2,@object
	.size		_$_str_$_2,(.L_1 - _$_str_$_2)
_$_str_$_2:
        /*000b*/ 	.byte	0x5f, 0x5f, 0x43, 0x55, 0x44, 0x41, 0x5f, 0x50, 0x52, 0x45, 0x43, 0x5f, 0x53, 0x51, 0x52, 0x54
        /*001b*/ 	.byte	0x00
.L_1:


//--------------------- .nv.constant0.triton_poi_fused__native_batch_norm_legit_no_training_22 --------------------------
	.section	.nv.constant0.triton_poi_fused__native_batch_norm_legit_no_training_22,"a",@progbits
	.sectionflags	@""
	.align	4
.nv.constant0.triton_poi_fused__native_batch_norm_legit_no_training_22:
	.zero		580
